//
// Generated by NVIDIA NVVM Compiler
//
// Compiler Build ID: CL-36424714
// Cuda compilation tools, release 13.0, V13.0.88
// Based on NVVM 20.0.0
//

.version 9.0
.target sm_100
.address_size 64

	// .globl	_Z16find_max_indicesPKiS0_PiS1_S1_S1_ii

.visible .entry _Z16find_max_indicesPKiS0_PiS1_S1_S1_ii(
	.param .u64 .ptr .align 1 _Z16find_max_indicesPKiS0_PiS1_S1_S1_ii_param_0,
	.param .u64 .ptr .align 1 _Z16find_max_indicesPKiS0_PiS1_S1_S1_ii_param_1,
	.param .u64 .ptr .align 1 _Z16find_max_indicesPKiS0_PiS1_S1_S1_ii_param_2,
	.param .u64 .ptr .align 1 _Z16find_max_indicesPKiS0_PiS1_S1_S1_ii_param_3,
	.param .u64 .ptr .align 1 _Z16find_max_indicesPKiS0_PiS1_S1_S1_ii_param_4,
	.param .u64 .ptr .align 1 _Z16find_max_indicesPKiS0_PiS1_S1_S1_ii_param_5,
	.param .u32 _Z16find_max_indicesPKiS0_PiS1_S1_S1_ii_param_6,
	.param .u32 _Z16find_max_indicesPKiS0_PiS1_S1_S1_ii_param_7
)
{
	.reg .pred 	%p<33>;
	.reg .b32 	%r<165>;
	.reg .b64 	%rd<55>;

	ld.param.u64 	%rd17, [_Z16find_max_indicesPKiS0_PiS1_S1_S1_ii_param_0];
	ld.param.u64 	%rd14, [_Z16find_max_indicesPKiS0_PiS1_S1_S1_ii_param_1];
	ld.param.u64 	%rd18, [_Z16find_max_indicesPKiS0_PiS1_S1_S1_ii_param_2];
	ld.param.u64 	%rd15, [_Z16find_max_indicesPKiS0_PiS1_S1_S1_ii_param_3];
	ld.param.u64 	%rd19, [_Z16find_max_indicesPKiS0_PiS1_S1_S1_ii_param_4];
	ld.param.u64 	%rd16, [_Z16find_max_indicesPKiS0_PiS1_S1_S1_ii_param_5];
	ld.param.u32 	%r77, [_Z16find_max_indicesPKiS0_PiS1_S1_S1_ii_param_6];
	ld.param.u32 	%r78, [_Z16find_max_indicesPKiS0_PiS1_S1_S1_ii_param_7];
	cvta.to.global.u64 	%rd1, %rd19;
	cvta.to.global.u64 	%rd2, %rd18;
	cvta.to.global.u64 	%rd3, %rd17;
	mov.u32 	%r79, %ctaid.y;
	mov.u32 	%r80, %ntid.y;
	mov.u32 	%r81, %tid.y;
	mad.lo.s32 	%r1, %r79, %r80, %r81;
	setp.ge.s32 	%p1, %r1, %r77;
	@%p1 bra 	$L__BB0_29;
	cvta.to.global.u64 	%rd20, %rd15;
	mul.lo.s32 	%r2, %r77, %r1;
	mul.wide.u32 	%rd21, %r2, 4;
	add.s64 	%rd22, %rd3, %rd21;
	ld.global.u32 	%r138, [%rd22];
	add.s64 	%rd4, %rd2, %rd21;
	mov.b32 	%r82, 0;
	st.global.u32 	[%rd4], %r82;
	mul.wide.u32 	%rd23, %r1, 4;
	add.s64 	%rd5, %rd20, %rd23;
	mov.b32 	%r83, 1;
	st.global.u32 	[%rd5], %r83;
	setp.lt.s32 	%p2, %r78, 2;
	@%p2 bra 	$L__BB0_29;
	add.s32 	%r4, %r78, -1;
	add.s32 	%r85, %r78, -2;
	and.b32  	%r5, %r4, 3;
	setp.lt.u32 	%p3, %r85, 3;
	mov.b32 	%r147, 1;
	@%p3 bra 	$L__BB0_22;
	and.b32  	%r87, %r4, -4;
	neg.s32 	%r136, %r87;
	mov.b32 	%r137, 2;
	mov.u32 	%r135, %r2;
$L__BB0_4:
	add.s32 	%r11, %r137, -1;
	add.s32 	%r88, %r135, 1;
	mul.wide.s32 	%rd24, %r88, 4;
	add.s64 	%rd6, %rd3, %rd24;
	ld.global.u32 	%r12, [%rd6];
	setp.le.s32 	%p4, %r12, %r138;
	@%p4 bra 	$L__BB0_6;
	st.global.u32 	[%rd4], %r11;
	mov.b32 	%r92, 1;
	st.global.u32 	[%rd5], %r92;
	mov.u32 	%r138, %r12;
	bra.uni 	$L__BB0_8;
$L__BB0_6:
	setp.ne.s32 	%p5, %r12, %r138;
	@%p5 bra 	$L__BB0_8;
	ld.global.u32 	%r89, [%rd5];
	add.s32 	%r90, %r89, 1;
	st.global.u32 	[%rd5], %r90;
	add.s32 	%r91, %r89, %r2;
	mul.wide.s32 	%rd25, %r91, 4;
	add.s64 	%rd26, %rd2, %rd25;
	st.global.u32 	[%rd26], %r11;
$L__BB0_8:
	add.s32 	%r14, %r137, 2;
	ld.global.u32 	%r15, [%rd6+4];
	setp.gt.s32 	%p6, %r15, %r138;
	@%p6 bra 	$L__BB0_11;
	setp.ne.s32 	%p7, %r15, %r138;
	@%p7 bra 	$L__BB0_12;
	ld.global.u32 	%r93, [%rd5];
	add.s32 	%r94, %r93, 1;
	st.global.u32 	[%rd5], %r94;
	add.s32 	%r95, %r93, %r2;
	mul.wide.s32 	%rd27, %r95, 4;
	add.s64 	%rd28, %rd2, %rd27;
	st.global.u32 	[%rd28], %r137;
	bra.uni 	$L__BB0_12;
$L__BB0_11:
	st.global.u32 	[%rd4], %r137;
	mov.b32 	%r96, 1;
	st.global.u32 	[%rd5], %r96;
	mov.u32 	%r138, %r15;
$L__BB0_12:
	add.s32 	%r17, %r137, 1;
	ld.global.u32 	%r18, [%rd6+8];
	setp.gt.s32 	%p8, %r18, %r138;
	@%p8 bra 	$L__BB0_15;
	setp.ne.s32 	%p9, %r18, %r138;
	@%p9 bra 	$L__BB0_16;
	ld.global.u32 	%r97, [%rd5];
	add.s32 	%r98, %r97, 1;
	st.global.u32 	[%rd5], %r98;
	add.s32 	%r99, %r97, %r2;
	mul.wide.s32 	%rd29, %r99, 4;
	add.s64 	%rd30, %rd2, %rd29;
	st.global.u32 	[%rd30], %r17;
	bra.uni 	$L__BB0_16;
$L__BB0_15:
	st.global.u32 	[%rd4], %r17;
	mov.b32 	%r100, 1;
	st.global.u32 	[%rd5], %r100;
	mov.u32 	%r138, %r18;
$L__BB0_16:
	ld.global.u32 	%r20, [%rd6+12];
	setp.gt.s32 	%p10, %r20, %r138;
	@%p10 bra 	$L__BB0_19;
	setp.ne.s32 	%p11, %r20, %r138;
	@%p11 bra 	$L__BB0_20;
	ld.global.u32 	%r101, [%rd5];
	add.s32 	%r102, %r101, 1;
	st.global.u32 	[%rd5], %r102;
	add.s32 	%r103, %r101, %r2;
	mul.wide.s32 	%rd31, %r103, 4;
	add.s64 	%rd32, %rd2, %rd31;
	st.global.u32 	[%rd32], %r14;
	bra.uni 	$L__BB0_20;
$L__BB0_19:
	st.global.u32 	[%rd4], %r14;
	mov.b32 	%r104, 1;
	st.global.u32 	[%rd5], %r104;
	mov.u32 	%r138, %r20;
$L__BB0_20:
	add.s32 	%r137, %r137, 4;
	add.s32 	%r136, %r136, 4;
	add.s32 	%r135, %r135, 4;
	setp.ne.s32 	%p12, %r136, 0;
	@%p12 bra 	$L__BB0_4;
	add.s32 	%r147, %r137, -1;
$L__BB0_22:
	setp.eq.s32 	%p13, %r5, 0;
	@%p13 bra 	$L__BB0_29;
	add.s32 	%r146, %r147, %r2;
	neg.s32 	%r145, %r5;
$L__BB0_24:
	.pragma "nounroll";
	mul.wide.s32 	%rd33, %r146, 4;
	add.s64 	%rd34, %rd3, %rd33;
	ld.global.u32 	%r34, [%rd34];
	setp.gt.s32 	%p14, %r34, %r138;
	@%p14 bra 	$L__BB0_27;
	setp.ne.s32 	%p15, %r34, %r138;
	@%p15 bra 	$L__BB0_28;
	ld.global.u32 	%r105, [%rd5];
	add.s32 	%r106, %r105, 1;
	st.global.u32 	[%rd5], %r106;
	add.s32 	%r107, %r105, %r2;
	mul.wide.s32 	%rd35, %r107, 4;
	add.s64 	%rd36, %rd2, %rd35;
	st.global.u32 	[%rd36], %r147;
	bra.uni 	$L__BB0_28;
$L__BB0_27:
	st.global.u32 	[%rd4], %r147;
	mov.b32 	%r108, 1;
	st.global.u32 	[%rd5], %r108;
	mov.u32 	%r138, %r34;
$L__BB0_28:
	add.s32 	%r147, %r147, 1;
	add.s32 	%r146, %r146, 1;
	add.s32 	%r145, %r145, 1;
	setp.ne.s32 	%p16, %r145, 0;
	@%p16 bra 	$L__BB0_24;
$L__BB0_29:
	setp.ge.s32 	%p17, %r1, %r78;
	@%p17 bra 	$L__BB0_58;
	cvta.to.global.u64 	%rd37, %rd14;
	mul.wide.u32 	%rd38, %r1, 4;
	add.s64 	%rd7, %rd37, %rd38;
	ld.global.u32 	%r153, [%rd7];
	mul.lo.s32 	%r40, %r78, %r1;
	mul.wide.u32 	%rd39, %r40, 4;
	add.s64 	%rd8, %rd1, %rd39;
	mov.b32 	%r109, 0;
	st.global.u32 	[%rd8], %r109;
	cvta.to.global.u64 	%rd40, %rd16;
	add.s64 	%rd9, %rd40, %rd38;
	mov.b32 	%r110, 1;
	st.global.u32 	[%rd9], %r110;
	setp.lt.s32 	%p18, %r77, 2;
	@%p18 bra 	$L__BB0_58;
	add.s32 	%r41, %r77, -1;
	add.s32 	%r112, %r77, -2;
	and.b32  	%r42, %r41, 3;
	setp.lt.u32 	%p19, %r112, 3;
	mov.b32 	%r162, 1;
	@%p19 bra 	$L__BB0_51;
	and.b32  	%r114, %r41, -4;
	neg.s32 	%r151, %r114;
	shl.b32 	%r44, %r78, 2;
	mov.b32 	%r152, 2;
	mul.wide.s32 	%rd11, %r78, 4;
	mov.u32 	%r150, %r78;
$L__BB0_33:
	add.s32 	%r49, %r152, -1;
	mul.wide.s32 	%rd41, %r150, 4;
	add.s64 	%rd10, %rd7, %rd41;
	ld.global.u32 	%r50, [%rd10];
	setp.le.s32 	%p20, %r50, %r153;
	@%p20 bra 	$L__BB0_35;
	st.global.u32 	[%rd8], %r49;
	mov.b32 	%r118, 1;
	st.global.u32 	[%rd9], %r118;
	mov.u32 	%r153, %r50;
	bra.uni 	$L__BB0_37;
$L__BB0_35:
	setp.ne.s32 	%p21, %r50, %r153;
	@%p21 bra 	$L__BB0_37;
	ld.global.u32 	%r115, [%rd9];
	add.s32 	%r116, %r115, 1;
	st.global.u32 	[%rd9], %r116;
	add.s32 	%r117, %r115, %r40;
	mul.wide.s32 	%rd42, %r117, 4;
	add.s64 	%rd43, %rd1, %rd42;
	st.global.u32 	[%rd43], %r49;
$L__BB0_37:
	add.s32 	%r52, %r152, 2;
	add.s64 	%rd12, %rd10, %rd11;
	ld.global.u32 	%r53, [%rd12];
	setp.gt.s32 	%p22, %r53, %r153;
	@%p22 bra 	$L__BB0_40;
	setp.ne.s32 	%p23, %r53, %r153;
	@%p23 bra 	$L__BB0_41;
	ld.global.u32 	%r119, [%rd9];
	add.s32 	%r120, %r119, 1;
	st.global.u32 	[%rd9], %r120;
	add.s32 	%r121, %r119, %r40;
	mul.wide.s32 	%rd44, %r121, 4;
	add.s64 	%rd45, %rd1, %rd44;
	st.global.u32 	[%rd45], %r152;
	bra.uni 	$L__BB0_41;
$L__BB0_40:
	st.global.u32 	[%rd8], %r152;
	mov.b32 	%r122, 1;
	st.global.u32 	[%rd9], %r122;
	mov.u32 	%r153, %r53;
$L__BB0_41:
	add.s32 	%r55, %r152, 1;
	add.s64 	%rd13, %rd12, %rd11;
	ld.global.u32 	%r56, [%rd13];
	setp.gt.s32 	%p24, %r56, %r153;
	@%p24 bra 	$L__BB0_44;
	setp.ne.s32 	%p25, %r56, %r153;
	@%p25 bra 	$L__BB0_45;
	ld.global.u32 	%r123, [%rd9];
	add.s32 	%r124, %r123, 1;
	st.global.u32 	[%rd9], %r124;
	add.s32 	%r125, %r123, %r40;
	mul.wide.s32 	%rd46, %r125, 4;
	add.s64 	%rd47, %rd1, %rd46;
	st.global.u32 	[%rd47], %r55;
	bra.uni 	$L__BB0_45;
$L__BB0_44:
	st.global.u32 	[%rd8], %r55;
	mov.b32 	%r126, 1;
	st.global.u32 	[%rd9], %r126;
	mov.u32 	%r153, %r56;
$L__BB0_45:
	add.s64 	%rd48, %rd13, %rd11;
	ld.global.u32 	%r58, [%rd48];
	setp.gt.s32 	%p26, %r58, %r153;
	@%p26 bra 	$L__BB0_48;
	setp.ne.s32 	%p27, %r58, %r153;
	@%p27 bra 	$L__BB0_49;
	ld.global.u32 	%r127, [%rd9];
	add.s32 	%r128, %r127, 1;
	st.global.u32 	[%rd9], %r128;
	add.s32 	%r129, %r127, %r40;
	mul.wide.s32 	%rd49, %r129, 4;
	add.s64 	%rd50, %rd1, %rd49;
	st.global.u32 	[%rd50], %r52;
	bra.uni 	$L__BB0_49;
$L__BB0_48:
	st.global.u32 	[%rd8], %r52;
	mov.b32 	%r130, 1;
	st.global.u32 	[%rd9], %r130;
	mov.u32 	%r153, %r58;
$L__BB0_49:
	add.s32 	%r152, %r152, 4;
	add.s32 	%r151, %r151, 4;
	add.s32 	%r150, %r150, %r44;
	setp.ne.s32 	%p28, %r151, 0;
	@%p28 bra 	$L__BB0_33;
	add.s32 	%r162, %r152, -1;
$L__BB0_51:
	setp.eq.s32 	%p29, %r42, 0;
	@%p29 bra 	$L__BB0_58;
	mul.lo.s32 	%r161, %r162, %r78;
	neg.s32 	%r160, %r42;
$L__BB0_53:
	.pragma "nounroll";
	mul.wide.s32 	%rd51, %r161, 4;
	add.s64 	%rd52, %rd7, %rd51;
	ld.global.u32 	%r72, [%rd52];
	setp.gt.s32 	%p30, %r72, %r153;
	@%p30 bra 	$L__BB0_56;
	setp.ne.s32 	%p31, %r72, %r153;
	@%p31 bra 	$L__BB0_57;
	ld.global.u32 	%r131, [%rd9];
	add.s32 	%r132, %r131, 1;
	st.global.u32 	[%rd9], %r132;
	add.s32 	%r133, %r131, %r40;
	mul.wide.s32 	%rd53, %r133, 4;
	add.s64 	%rd54, %rd1, %rd53;
	st.global.u32 	[%rd54], %r162;
	bra.uni 	$L__BB0_57;
$L__BB0_56:
	st.global.u32 	[%rd8], %r162;
	mov.b32 	%r134, 1;
	st.global.u32 	[%rd9], %r134;
	mov.u32 	%r153, %r72;
$L__BB0_57:
	add.s32 	%r162, %r162, 1;
	add.s32 	%r161, %r161, %r78;
	add.s32 	%r160, %r160, 1;
	setp.ne.s32 	%p32, %r160, 0;
	@%p32 bra 	$L__BB0_53;
$L__BB0_58:
	ret;

}


// ===== COMPILED SASS (sm_100) =====

	.target	sm_100

	.elftype	@"ET_EXEC"


//--------------------- .note.nv.tkinfo           --------------------------
	.section	.note.nv.tkinfo,"",@"SHT_NOTE"
	.sectionflags	@"SHF_NOTE_NV_TKINFO"
	.tkinfo
        /*0018*/ 	.word	0x00000002
        /*0030*/ 	.string	""
        /*0030*/ 	.string	"ptxas"
        /*0030*/ 	.string	"Cuda compilation tools, release 13.0, V13.0.88"
        /*0030*/ 	.string	"Build cuda_13.0.r13.0/compiler.36424714_0"
        /*0030*/ 	.string	"-arch sm_100 -m 64 "



//--------------------- .note.nv.cuinfo           --------------------------
	.section	.note.nv.cuinfo,"",@"SHT_NOTE"
	.sectionflags	@"SHF_NOTE_NV_CUINFO"
        /*0018*/ 	.short	0x0002
        /*001a*/ 	.short	0x0064
        /*001c*/ 	.short	0x0082
	.zero		2


//--------------------- .nv.info                  --------------------------
	.section	.nv.info,"",@"SHT_CUDA_INFO"
	.align	4


	//----- nvinfo : EIATTR_REGCOUNT
	.align		4
        /*0000*/ 	.byte	0x04, 0x2f
        /*0002*/ 	.short	(.L_1 - .L_0)
	.align		4
.L_0:
        /*0004*/ 	.word	index@(_Z16find_max_indicesPKiS0_PiS1_S1_S1_ii)
        /*0008*/ 	.word	0x0000001c


	//----- nvinfo : EIATTR_FRAME_SIZE
	.align		4
.L_1:
        /*000c*/ 	.byte	0x04, 0x11
        /*000e*/ 	.short	(.L_3 - .L_2)
	.align		4
.L_2:
        /*0010*/ 	.word	index@(_Z16find_max_indicesPKiS0_PiS1_S1_S1_ii)
        /*0014*/ 	.word	0x00000000


	//----- nvinfo : EIATTR_MIN_STACK_SIZE
	.align		4
.L_3:
        /*0018*/ 	.byte	0x04, 0x12
        /*001a*/ 	.short	(.L_5 - .L_4)
	.align		4
.L_4:
        /*001c*/ 	.word	index@(_Z16find_max_indicesPKiS0_PiS1_S1_S1_ii)
        /*0020*/ 	.word	0x00000000
.L_5:


//--------------------- .nv.compat                --------------------------
	.section	.nv.compat,"",@"SHT_CUDA_COMPAT_INFO"
	.align	4
        /*0000*/ 	.byte	0x02, 0x09, 0x00, 0x00, 0x02, 0x02, 0x01, 0x00, 0x02, 0x05, 0x05, 0x00, 0x03, 0x07, 0x01, 0x01
        /*0010*/ 	.byte	0x02, 0x03, 0x00, 0x00, 0x02, 0x06, 0x01, 0x00, 0x04, 0x0b, 0x08, 0x00, 0x09, 0x00, 0x00, 0x00
        /*0020*/ 	.byte	0x00, 0x00, 0x00, 0x00


//--------------------- .nv.info._Z16find_max_indicesPKiS0_PiS1_S1_S1_ii --------------------------
	.section	.nv.info._Z16find_max_indicesPKiS0_PiS1_S1_S1_ii,"",@"SHT_CUDA_INFO"
	.sectionflags	@""
	.align	4


	//----- nvinfo : EIATTR_CUDA_API_VERSION
	.align		4
        /*0000*/ 	.byte	0x04, 0x37
        /*0002*/ 	.short	(.L_7 - .L_6)
.L_6:
        /*0004*/ 	.word	0x00000082


	//----- nvinfo : EIATTR_KPARAM_INFO
	.align		4
.L_7:
        /*0008*/ 	.byte	0x04, 0x17
        /*000a*/ 	.short	(.L_9 - .L_8)
.L_8:
        /*000c*/ 	.word	0x00000000
        /*0010*/ 	.short	0x0007
        /*0012*/ 	.short	0x0034
        /*0014*/ 	.byte	0x00, 0xf0, 0x11, 0x00


	//----- nvinfo : EIATTR_KPARAM_INFO
	.align		4
.L_9:
        /*0018*/ 	.byte	0x04, 0x17
        /*001a*/ 	.short	(.L_11 - .L_10)
.L_10:
        /*001c*/ 	.word	0x00000000
        /*0020*/ 	.short	0x0006
        /*0022*/ 	.short	0x0030
        /*0024*/ 	.byte	0x00, 0xf0, 0x11, 0x00


	//----- nvinfo : EIATTR_KPARAM_INFO
	.align		4
.L_11:
        /*0028*/ 	.byte	0x04, 0x17
        /*002a*/ 	.short	(.L_13 - .L_12)
.L_12:
        /*002c*/ 	.word	0x00000000
        /*0030*/ 	.short	0x0005
        /*0032*/ 	.short	0x0028
        /*0034*/ 	.byte	0x00, 0xf5, 0x21, 0x00


	//----- nvinfo : EIATTR_KPARAM_INFO
	.align		4
.L_13:
        /*0038*/ 	.byte	0x04, 0x17
        /*003a*/ 	.short	(.L_15 - .L_14)
.L_14:
        /*003c*/ 	.word	0x00000000
        /*0040*/ 	.short	0x0004
        /*0042*/ 	.short	0x0020
        /*0044*/ 	.byte	0x00, 0xf5, 0x21, 0x00


	//----- nvinfo : EIATTR_KPARAM_INFO
	.align		4
.L_15:
        /*0048*/ 	.byte	0x04, 0x17
        /*004a*/ 	.short	(.L_17 - .L_16)
.L_16:
        /*004c*/ 	.word	0x00000000
        /*0050*/ 	.short	0x0003
        /*0052*/ 	.short	0x0018
        /*0054*/ 	.byte	0x00, 0xf5, 0x21, 0x00


	//----- nvinfo : EIATTR_KPARAM_INFO
	.align		4
.L_17:
        /*0058*/ 	.byte	0x04, 0x17
        /*005a*/ 	.short	(.L_19 - .L_18)
.L_18:
        /*005c*/ 	.word	0x00000000
        /*0060*/ 	.short	0x0002
        /*0062*/ 	.short	0x0010
        /*0064*/ 	.byte	0x00, 0xf5, 0x21, 0x00


	//----- nvinfo : EIATTR_KPARAM_INFO
	.align		4
.L_19:
        /*0068*/ 	.byte	0x04, 0x17
        /*006a*/ 	.short	(.L_21 - .L_20)
.L_20:
        /*006c*/ 	.word	0x00000000
        /*0070*/ 	.short	0x0001
        /*0072*/ 	.short	0x0008
        /*0074*/ 	.byte	0x00, 0xf5, 0x21, 0x00


	//----- nvinfo : EIATTR_KPARAM_INFO
	.align		4
.L_21:
        /*0078*/ 	.byte	0x04, 0x17
        /*007a*/ 	.short	(.L_23 - .L_22)
.L_22:
        /*007c*/ 	.word	0x00000000
        /*0080*/ 	.short	0x0000
        /*0082*/ 	.short	0x0000
        /*0084*/ 	.byte	0x00, 0xf5, 0x21, 0x00


	//----- nvinfo : EIATTR_SPARSE_MMA_MASK
	.align		4
.L_23:
        /*0088*/ 	.byte	0x03, 0x50
        /*008a*/ 	.short	0x0000


	//----- nvinfo : EIATTR_MAXREG_COUNT
	.align		4
        /*008c*/ 	.byte	0x03, 0x1b
        /*008e*/ 	.short	0x00ff


	//----- nvinfo : EIATTR_MERCURY_ISA_VERSION
	.align		4
        /*0090*/ 	.byte	0x03, 0x5f
        /*0092*/ 	.short	0x0101


	//----- nvinfo : EIATTR_VRC_CTA_INIT_COUNT
	.align		4
        /*0094*/ 	.byte	0x02, 0x4a
	.zero		1
	.zero		1


	//----- nvinfo : EIATTR_EXIT_INSTR_OFFSETS
	.align		4
        /*0098*/ 	.byte	0x04, 0x1c
        /*009a*/ 	.short	(.L_25 - .L_24)


	//   ....[0]....
.L_24:
        /*009c*/ 	.word	0x00000980


	//   ....[1]....
        /*00a0*/ 	.word	0x00000a60


	//   ....[2]....
        /*00a4*/ 	.word	0x00001080


	//   ....[3]....
        /*00a8*/ 	.word	0x00001250


	//----- nvinfo : EIATTR_CRS_STACK_SIZE
	.align		4
.L_25:
        /*00ac*/ 	.byte	0x04, 0x1e
        /*00ae*/ 	.short	(.L_27 - .L_26)
.L_26:
        /*00b0*/ 	.word	0x00000000


	//----- nvinfo : EIATTR_CBANK_PARAM_SIZE
	.align		4
.L_27:
        /*00b4*/ 	.byte	0x03, 0x19
        /*00b6*/ 	.short	0x0038


	//----- nvinfo : EIATTR_PARAM_CBANK
	.align		4
        /*00b8*/ 	.byte	0x04, 0x0a
        /*00ba*/ 	.short	(.L_29 - .L_28)
	.align		4
.L_28:
        /*00bc*/ 	.word	index@(.nv.constant0._Z16find_max_indicesPKiS0_PiS1_S1_S1_ii)
        /*00c0*/ 	.short	0x0380
        /*00c2*/ 	.short	0x0038


	//----- nvinfo : EIATTR_SW_WAR
	.align		4
.L_29:
        /*00c4*/ 	.byte	0x04, 0x36
        /*00c6*/ 	.short	(.L_31 - .L_30)
.L_30:
        /*00c8*/ 	.word	0x00000008
.L_31:


//--------------------- .nv.callgraph             --------------------------
	.section	.nv.callgraph,"",@"SHT_CUDA_CALLGRAPH"
	.align	4
	.sectionentsize	8
	.align		4
        /*0000*/ 	.word	0x00000000
	.align		4
        /*0004*/ 	.word	0xffffffff
	.align		4
        /*0008*/ 	.word	0x00000000
	.align		4
        /*000c*/ 	.word	0xfffffffe
	.align		4
        /*0010*/ 	.word	0x00000000
	.align		4
        /*0014*/ 	.word	0xfffffffd
	.align		4
        /*0018*/ 	.word	0x00000000
	.align		4
        /*001c*/ 	.word	0xfffffffc


//--------------------- .text._Z16find_max_indicesPKiS0_PiS1_S1_S1_ii --------------------------
	.section	.text._Z16find_max_indicesPKiS0_PiS1_S1_S1_ii,"ax",@progbits
	.align	128
        .global         _Z16find_max_indicesPKiS0_PiS1_S1_S1_ii
        .type           _Z16find_max_indicesPKiS0_PiS1_S1_S1_ii,@function
        .size           _Z16find_max_indicesPKiS0_PiS1_S1_S1_ii,(.L_x_37 - _Z16find_max_indicesPKiS0_PiS1_S1_S1_ii)
        .other          _Z16find_max_indicesPKiS0_PiS1_S1_S1_ii,@"STO_CUDA_ENTRY STV_DEFAULT"
_Z16find_max_indicesPKiS0_PiS1_S1_S1_ii:
.text._Z16find_max_indicesPKiS0_PiS1_S1_S1_ii:
[----:B------:R-:W-:Y:S01]  /*0000*/  LDC R1, c[0x0][0x37c] ;  /* 0x0000df00ff017b82 */ /* 0x000fe20000000800 */
[----:B------:R-:W0:Y:S07]  /*0010*/  S2R R3, SR_TID.Y ;  /* 0x0000000000037919 */ /* 0x000e2e0000002200 */
[----:B------:R-:W0:Y:S01]  /*0020*/  S2UR UR6, SR_CTAID.Y ;  /* 0x00000000000679c3 */ /* 0x000e220000002600 */
[----:B------:R-:W1:Y:S01]  /*0030*/  LDCU UR7, c[0x0][0x3b0] ;  /* 0x00007600ff0777ac */ /* 0x000e620008000800 */
[----:B------:R-:W-:Y:S01]  /*0040*/  BSSY.RECONVERGENT B0, `(.L_x_0) ;  /* 0x0000090000007945 */ /* 0x000fe20003800200 */
[----:B------:R-:W2:Y:S05]  /*0050*/  LDCU.64 UR4, c[0x0][0x358] ;  /* 0x00006b00ff0477ac */ /* 0x000eaa0008000a00 */
[----:B------:R-:W0:Y:S02]  /*0060*/  LDC R0, c[0x0][0x364] ;  /* 0x0000d900ff007b82 */ /* 0x000e240000000800 */
[----:B0-----:R-:W-:-:S05]  /*0070*/  IMAD R0, R0, UR6, R3 ;  /* 0x0000000600007c24 */ /* 0x001fca000f8e0203 */
[----:B-1----:R-:W-:-:S13]  /*0080*/  ISETP.GE.AND P0, PT, R0, UR7, PT ;  /* 0x0000000700007c0c */ /* 0x002fda000bf06270 */
[----:B--2---:R-:W-:Y:S05]  /*0090*/  @P0 BRA `(.L_x_1) ;  /* 0x0000000800280947 */ /* 0x004fea0003800000 */
[----:B------:R-:W0:Y:S01]  /*00a0*/  LDC.64 R2, c[0x0][0x380] ;  /* 0x0000e000ff027b82 */ /* 0x000e220000000a00 */
[----:B------:R-:W-:-:S07]  /*00b0*/  IMAD R12, R0, UR7, RZ ;  /* 0x00000007000c7c24 */ /* 0x000fce000f8e02ff */
[----:B------:R-:W1:Y:S08]  /*00c0*/  LDC.64 R10, c[0x0][0x390] ;  /* 0x0000e400ff0a7b82 */ /* 0x000e700000000a00 */
[----:B------:R-:W2:Y:S08]  /*00d0*/  LDC.64 R8, c[0x0][0x398] ;  /* 0x0000e600ff087b82 */ /* 0x000eb00000000a00 */
[----:B------:R-:W3:Y:S01]  /*00e0*/  LDC R4, c[0x0][0x3b4] ;  /* 0x0000ed00ff047b82 */ /* 0x000ee20000000800 */
[----:B0-----:R-:W-:-:S04]  /*00f0*/  IMAD.WIDE.U32 R2, R12, 0x4, R2 ;  /* 0x000000040c027825 */ /* 0x001fc800078e0002 */
[----:B------:R-:W-:Y:S01]  /*0100*/  IMAD.MOV.U32 R5, RZ, RZ, 0x1 ;  /* 0x00000001ff057424 */ /* 0x000fe200078e00ff */
[----:B------:R0:W5:Y:S01]  /*0110*/  LDG.E R13, desc[UR4][R2.64] ;  /* 0x00000004020d7981 */ /* 0x000162000c1e1900 */
[----:B-1----:R-:W-:-:S05]  /*0120*/  IMAD.WIDE.U32 R10, R12, 0x4, R10 ;  /* 0x000000040c0a7825 */ /* 0x002fca00078e000a */
[----:B------:R0:W-:Y:S01]  /*0130*/  STG.E desc[UR4][R10.64], RZ ;  /* 0x000000ff0a007986 */ /* 0x0001e2000c101904 */
[----:B--2---:R-:W-:-:S05]  /*0140*/  IMAD.WIDE.U32 R8, R0, 0x4, R8 ;  /* 0x0000000400087825 */ /* 0x004fca00078e0008 */
[----:B------:R0:W-:Y:S01]  /*0150*/  STG.E desc[UR4][R8.64], R5 ;  /* 0x0000000508007986 */ /* 0x0001e2000c101904 */
[----:B---3--:R-:W-:-:S13]  /*0160*/  ISETP.GE.AND P0, PT, R4, 0x2, PT ;  /* 0x000000020400780c */ /* 0x008fda0003f06270 */
[----:B0-----:R-:W-:Y:S05]  /*0170*/  @!P0 BRA `(.L_x_1) ;  /* 0x0000000400f08947 */ /* 0x001fea0003800000 */
[----:B------:R-:W-:Y:S02]  /*0180*/  VIADD R2, R4, 0xfffffffe ;  /* 0xfffffffe04027836 */ /* 0x000fe40000000000 */
[----:B------:R-:W-:-:S03]  /*0190*/  IMAD.MOV.U32 R15, RZ, RZ, 0x1 ;  /* 0x00000001ff0f7424 */ /* 0x000fc600078e00ff */
[----:B------:R-:W-:Y:S02]  /*01a0*/  ISETP.GE.U32.AND P0, PT, R2, 0x3, PT ;  /* 0x000000030200780c */ /* 0x000fe40003f06070 */
[----:B------:R-:W-:-:S04]  /*01b0*/  IADD3 R2, PT, PT, R4, -0x1, RZ ;  /* 0xffffffff04027810 */ /* 0x000fc80007ffe0ff */
[----:B------:R-:W-:-:S07]  /*01c0*/  LOP3.LUT R14, R2, 0x3, RZ, 0xc0, !PT ;  /* 0x00000003020e7812 */ /* 0x000fce00078ec0ff */
[----:B------:R-:W-:Y:S05]  /*01d0*/  @!P0 BRA `(.L_x_2) ;  /* 0x0000000400608947 */ /* 0x000fea0003800000 */
[----:B------:R-:W0:Y:S01]  /*01e0*/  LDC.64 R6, c[0x0][0x390] ;  /* 0x0000e400ff067b82 */ /* 0x000e220000000a00 */
[----:B------:R-:W-:Y:S01]  /*01f0*/  LOP3.LUT R2, R2, 0xfffffffc, RZ, 0xc0, !PT ;  /* 0xfffffffc02027812 */ /* 0x000fe200078ec0ff */
[----:B------:R-:W-:Y:S01]  /*0200*/  IMAD.MOV.U32 R15, RZ, RZ, 0x2 ;  /* 0x00000002ff0f7424 */ /* 0x000fe200078e00ff */
[----:B------:R-:W-:-:S03]  /*0210*/  MOV R16, R12 ;  /* 0x0000000c00107202 */ /* 0x000fc60000000f00 */
[----:B------:R-:W-:Y:S02]  /*0220*/  IMAD.MOV R17, RZ, RZ, -R2 ;  /* 0x000000ffff117224 */ /* 0x000fe400078e0a02 */
[----:B------:R-:W1:Y:S05]  /*0230*/  LDC.64 R4, c[0x0][0x380] ;  /* 0x0000e000ff047b82 */ /* 0x000e6a0000000a00 */
.L_x_14:
[----:B---34-:R-:W-:-:S04]  /*0240*/  VIADD R3, R16, 0x1 ;  /* 0x0000000110037836 */ /* 0x018fc80000000000 */
[----:B-1----:R-:W-:-:S05]  /*0250*/  IMAD.WIDE R2, R3, 0x4, R4 ;  /* 0x0000000403027825 */ /* 0x002fca00078e0204 */
[----:B--2---:R-:W2:Y:S01]  /*0260*/  LDG.E R18, desc[UR4][R2.64] ;  /* 0x0000000402127981 */ /* 0x004ea2000c1e1900 */
[----:B------:R-:W-:Y:S01]  /*0270*/  IADD3 R23, PT, PT, R15, -0x1, RZ ;  /* 0xffffffff0f177810 */ /* 0x000fe20007ffe0ff */
[----:B------:R-:W-:Y:S01]  /*0280*/  BSSY.RECONVERGENT B1, `(.L_x_3) ;  /* 0x000000f000017945 */ /* 0x000fe20003800200 */
[----:B--2--5:R-:W-:-:S13]  /*0290*/  ISETP.GT.AND P0, PT, R18, R13, PT ;  /* 0x0000000d1200720c */ /* 0x024fda0003f04270 */
[----:B------:R-:W-:Y:S01]  /*02a0*/  @P0 IMAD.MOV.U32 R19, RZ, RZ, 0x1 ;  /* 0x00000001ff130424 */ /* 0x000fe200078e00ff */
[----:B------:R1:W-:Y:S01]  /*02b0*/  @P0 STG.E desc[UR4][R10.64], R23 ;  /* 0x000000170a000986 */ /* 0x0003e2000c101904 */
[----:B------:R-:W-:-:S03]  /*02c0*/  @P0 IMAD.MOV.U32 R13, RZ, RZ, R18 ;  /* 0x000000ffff0d0224 */ /* 0x000fc600078e0012 */
[----:B------:R1:W-:Y:S01]  /*02d0*/  @P0 STG.E desc[UR4][R8.64], R19 ;  /* 0x0000001308000986 */ /* 0x0003e2000c101904 */
[----:B------:R-:W-:Y:S05]  /*02e0*/  @P0 BRA `(.L_x_4) ;  /* 0x0000000000200947 */ /* 0x000fea0003800000 */
[----:B------:R-:W-:-:S13]  /*02f0*/  ISETP.NE.AND P0, PT, R18, R13, PT ;  /* 0x0000000d1200720c */ /* 0x000fda0003f05270 */
[----:B------:R-:W-:Y:S05]  /*0300*/  @P0 BRA `(.L_x_4) ;  /* 0x0000000000180947 */ /* 0x000fea0003800000 */
[----:B------:R-:W1:Y:S02]  /*0310*/  LDG.E R21, desc[UR4][R8.64] ;  /* 0x0000000408157981 */ /* 0x000e64000c1e1900 */
[----:B-1----:R-:W-:Y:S01]  /*0320*/  IADD3 R19, PT, PT, R12, R21, RZ ;  /* 0x000000150c137210 */ /* 0x002fe20007ffe0ff */
[----:B------:R-:W-:-:S04]  /*0330*/  VIADD R21, R21, 0x1 ;  /* 0x0000000115157836 */ /* 0x000fc80000000000 */
[----:B0-----:R-:W-:Y:S01]  /*0340*/  IMAD.WIDE R18, R19, 0x4, R6 ;  /* 0x0000000413127825 */ /* 0x001fe200078e0206 */
[----:B------:R2:W-:Y:S04]  /*0350*/  STG.E desc[UR4][R8.64], R21 ;  /* 0x0000001508007986 */ /* 0x0005e8000c101904 */
[----:B------:R2:W-:Y:S02]  /*0360*/  STG.E desc[UR4][R18.64], R23 ;  /* 0x0000001712007986 */ /* 0x0005e4000c101904 */
.L_x_4:
[----:B------:R-:W-:Y:S05]  /*0370*/  BSYNC.RECONVERGENT B1 ;  /* 0x0000000000017941 */ /* 0x000fea0003800200 */
.L_x_3:
[----:B--2---:R-:W2:Y:S01]  /*0380*/  LDG.E R18, desc[UR4][R2.64+0x4] ;  /* 0x0000040402127981 */ /* 0x004ea2000c1e1900 */
[----:B------:R-:W-:Y:S01]  /*0390*/  VIADD R17, R17, 0x4 ;  /* 0x0000000411117836 */ /* 0x000fe20000000000 */
[----:B------:R-:W-:Y:S01]  /*03a0*/  BSSY.RECONVERGENT B1, `(.L_x_5) ;  /* 0x0000012000017945 */ /* 0x000fe20003800200 */
[----:B------:R-:W-:-:S03]  /*03b0*/  IADD3 R21, PT, PT, R15, 0x2, RZ ;  /* 0x000000020f157810 */ /* 0x000fc60007ffe0ff */
[----:B------:R-:W-:Y:S02]  /*03c0*/  ISETP.NE.AND P0, PT, R17, RZ, PT ;  /* 0x000000ff1100720c */ /* 0x000fe40003f05270 */
[----:B--2---:R-:W-:-:S13]  /*03d0*/  ISETP.GT.AND P1, PT, R18, R13, PT ;  /* 0x0000000d1200720c */ /* 0x004fda0003f24270 */
[----:B------:R-:W-:Y:S05]  /*03e0*/  @P1 BRA `(.L_x_6) ;  /* 0x0000000000241947 */ /* 0x000fea0003800000 */
[----:B------:R-:W-:-:S13]  /*03f0*/  ISETP.NE.AND P1, PT, R18, R13, PT ;  /* 0x0000000d1200720c */ /* 0x000fda0003f25270 */
[----:B------:R-:W-:Y:S05]  /*0400*/  @P1 BRA `(.L_x_7) ;  /* 0x00000000002c1947 */ /* 0x000fea0003800000 */
[----:B-1----:R-:W2:Y:S02]  /*0410*/  LDG.E R19, desc[UR4][R8.64] ;  /* 0x0000000408137981 */ /* 0x002ea4000c1e1900 */
[----:B--2---:R-:W-:Y:S02]  /*0420*/  IMAD.IADD R25, R12, 0x1, R19 ;  /* 0x000000010c197824 */ /* 0x004fe400078e0213 */
[----:B------:R-:W-:Y:S02]  /*0430*/  VIADD R23, R19, 0x1 ;  /* 0x0000000113177836 */ /* 0x000fe40000000000 */
[----:B0-----:R-:W-:-:S03]  /*0440*/  IMAD.WIDE R18, R25, 0x4, R6 ;  /* 0x0000000419127825 */ /* 0x001fc600078e0206 */
[----:B------:R2:W-:Y:S04]  /*0450*/  STG.E desc[UR4][R8.64], R23 ;  /* 0x0000001708007986 */ /* 0x0005e8000c101904 */
[----:B------:R2:W-:Y:S01]  /*0460*/  STG.E desc[UR4][R18.64], R15 ;  /* 0x0000000f12007986 */ /* 0x0005e2000c101904 */
[----:B------:R-:W-:Y:S05]  /*0470*/  BRA `(.L_x_7) ;  /* 0x0000000000107947 */ /* 0x000fea0003800000 */
.L_x_6:
[----:B-1----:R-:W-:Y:S01]  /*0480*/  HFMA2 R19, -RZ, RZ, 0, 5.9604644775390625e-08 ;  /* 0x00000001ff137431 */ /* 0x002fe200000001ff */
[----:B------:R1:W-:Y:S01]  /*0490*/  STG.E desc[UR4][R10.64], R15 ;  /* 0x0000000f0a007986 */ /* 0x0003e2000c101904 */
[----:B------:R-:W-:-:S03]  /*04a0*/  IMAD.MOV.U32 R13, RZ, RZ, R18 ;  /* 0x000000ffff0d7224 */ /* 0x000fc600078e0012 */
[----:B------:R1:W-:Y:S04]  /*04b0*/  STG.E desc[UR4][R8.64], R19 ;  /* 0x0000001308007986 */ /* 0x0003e8000c101904 */
.L_x_7:
[----:B------:R-:W-:Y:S05]  /*04c0*/  BSYNC.RECONVERGENT B1 ;  /* 0x0000000000017941 */ /* 0x000fea0003800200 */
.L_x_5:
[----:B--2---:R-:W2:Y:S01]  /*04d0*/  LDG.E R18, desc[UR4][R2.64+0x8] ;  /* 0x0000080402127981 */ /* 0x004ea2000c1e1900 */
[----:B------:R-:W-:Y:S01]  /*04e0*/  BSSY.RECONVERGENT B1, `(.L_x_8) ;  /* 0x0000011000017945 */ /* 0x000fe20003800200 */
[----:B------:R-:W-:Y:S02]  /*04f0*/  IADD3 R25, PT, PT, R15, 0x1, RZ ;  /* 0x000000010f197810 */ /* 0x000fe40007ffe0ff */
[----:B--2---:R-:W-:-:S13]  /*0500*/  ISETP.GT.AND P1, PT, R18, R13, PT ;  /* 0x0000000d1200720c */ /* 0x004fda0003f24270 */
[----:B------:R-:W-:Y:S05]  /*0510*/  @P1 BRA `(.L_x_9) ;  /* 0x0000000000241947 */ /* 0x000fea0003800000 */
[----:B------:R-:W-:-:S13]  /*0520*/  ISETP.NE.AND P1, PT, R18, R13, PT ;  /* 0x0000000d1200720c */ /* 0x000fda0003f25270 */
[----:B------:R-:W-:Y:S05]  /*0530*/  @P1 BRA `(.L_x_10) ;  /* 0x00000000002c1947 */ /* 0x000fea0003800000 */
[----:B-1----:R-:W2:Y:S02]  /*0540*/  LDG.E R23, desc[UR4][R8.64] ;  /* 0x0000000408177981 */ /* 0x002ea4000c1e1900 */
[----:B--2---:R-:W-:Y:S01]  /*0550*/  IMAD.IADD R19, R12, 0x1, R23 ;  /* 0x000000010c137824 */ /* 0x004fe200078e0217 */
[----:B------:R-:W-:-:S03]  /*0560*/  IADD3 R23, PT, PT, R23, 0x1, RZ ;  /* 0x0000000117177810 */ /* 0x000fc60007ffe0ff */
[----:B0-----:R-:W-:Y:S02]  /*0570*/  IMAD.WIDE R18, R19, 0x4, R6 ;  /* 0x0000000413127825 */ /* 0x001fe400078e0206 */
[----:B------:R2:W-:Y:S04]  /*0580*/  STG.E desc[UR4][R8.64], R23 ;  /* 0x0000001708007986 */ /* 0x0005e8000c101904 */
[----:B------:R2:W-:Y:S01]  /*0590*/  STG.E desc[UR4][R18.64], R25 ;  /* 0x0000001912007986 */ /* 0x0005e2000c101904 */
[----:B------:R-:W-:Y:S05]  /*05a0*/  BRA `(.L_x_10) ;  /* 0x0000000000107947 */ /* 0x000fea0003800000 */
.L_x_9:
[----:B-1----:R-:W-:Y:S01]  /*05b0*/  IMAD.MOV.U32 R19, RZ, RZ, 0x1 ;  /* 0x00000001ff137424 */ /* 0x002fe200078e00ff */
[----:B------:R1:W-:Y:S01]  /*05c0*/  STG.E desc[UR4][R10.64], R25 ;  /* 0x000000190a007986 */ /* 0x0003e2000c101904 */
[----:B------:R-:W-:-:S03]  /*05d0*/  MOV R13, R18 ;  /* 0x00000012000d7202 */ /* 0x000fc60000000f00 */
[----:B------:R1:W-:Y:S04]  /*05e0*/  STG.E desc[UR4][R8.64], R19 ;  /* 0x0000001308007986 */ /* 0x0003e8000c101904 */
.L_x_10:
[----:B------:R-:W-:Y:S05]  /*05f0*/  BSYNC.RECONVERGENT B1 ;  /* 0x0000000000017941 */ /* 0x000fea0003800200 */
.L_x_8:
[----:B------:R-:W3:Y:S01]  /*0600*/  LDG.E R2, desc[UR4][R2.64+0xc] ;  /* 0x00000c0402027981 */ /* 0x000ee2000c1e1900 */
[----:B------:R-:W-:Y:S01]  /*0610*/  BSSY.RECONVERGENT B1, `(.L_x_11) ;  /* 0x0000010000017945 */ /* 0x000fe20003800200 */
[----:B---3--:R-:W-:-:S13]  /*0620*/  ISETP.GT.AND P1, PT, R2, R13, PT ;  /* 0x0000000d0200720c */ /* 0x008fda0003f24270 */
[----:B------:R-:W-:Y:S05]  /*0630*/  @P1 BRA `(.L_x_12) ;  /* 0x0000000000241947 */ /* 0x000fea0003800000 */
[----:B------:R-:W-:-:S13]  /*0640*/  ISETP.NE.AND P1, PT, R2, R13, PT ;  /* 0x0000000d0200720c */ /* 0x000fda0003f25270 */
[----:B------:R-:W-:Y:S05]  /*0650*/  @P1 BRA `(.L_x_13) ;  /* 0x00000000002c1947 */ /* 0x000fea0003800000 */
[----:B-12---:R-:W2:Y:S02]  /*0660*/  LDG.E R19, desc[UR4][R8.64] ;  /* 0x0000000408137981 */ /* 0x006ea4000c1e1900 */
[----:B--2---:R-:W-:Y:S01]  /*0670*/  IMAD.IADD R3, R12, 0x1, R19 ;  /* 0x000000010c037824 */ /* 0x004fe200078e0213 */
[----:B------:R-:W-:-:S03]  /*0680*/  IADD3 R19, PT, PT, R19, 0x1, RZ ;  /* 0x0000000113137810 */ /* 0x000fc60007ffe0ff */
[----:B0-----:R-:W-:Y:S02]  /*0690*/  IMAD.WIDE R2, R3, 0x4, R6 ;  /* 0x0000000403027825 */ /* 0x001fe400078e0206 */
[----:B------:R3:W-:Y:S04]  /*06a0*/  STG.E desc[UR4][R8.64], R19 ;  /* 0x0000001308007986 */ /* 0x0007e8000c101904 */
[----:B------:R3:W-:Y:S01]  /*06b0*/  STG.E desc[UR4][R2.64], R21 ;  /* 0x0000001502007986 */ /* 0x0007e2000c101904 */
[----:B------:R-:W-:Y:S05]  /*06c0*/  BRA `(.L_x_13) ;  /* 0x0000000000107947 */ /* 0x000fea0003800000 */
.L_x_12:
[----:B------:R-:W-:Y:S01]  /*06d0*/  IMAD.MOV.U32 R3, RZ, RZ, 0x1 ;  /* 0x00000001ff037424 */ /* 0x000fe200078e00ff */
[----:B------:R4:W-:Y:S01]  /*06e0*/  STG.E desc[UR4][R10.64], R21 ;  /* 0x000000150a007986 */ /* 0x0009e2000c101904 */
[----:B------:R-:W-:-:S03]  /*06f0*/  MOV R13, R2 ;  /* 0x00000002000d7202 */ /* 0x000fc60000000f00 */
[----:B------:R4:W-:Y:S04]  /*0700*/  STG.E desc[UR4][R8.64], R3 ;  /* 0x0000000308007986 */ /* 0x0009e8000c101904 */
.L_x_13:
[----:B------:R-:W-:Y:S05]  /*0710*/  BSYNC.RECONVERGENT B1 ;  /* 0x0000000000017941 */ /* 0x000fea0003800200 */
.L_x_11:
[----:B-1----:R-:W-:Y:S01]  /*0720*/  VIADD R15, R15, 0x4 ;  /* 0x000000040f0f7836 */ /* 0x002fe20000000000 */
[----:B------:R-:W-:Y:S01]  /*0730*/  IADD3 R16, PT, PT, R16, 0x4, RZ ;  /* 0x0000000410107810 */ /* 0x000fe20007ffe0ff */
[----:B------:R-:W-:Y:S06]  /*0740*/  @P0 BRA `(.L_x_14) ;  /* 0xfffffff800bc0947 */ /* 0x000fec000383ffff */
[----:B------:R-:W-:-:S07]  /*0750*/  VIADD R15, R15, 0xffffffff ;  /* 0xffffffff0f0f7836 */ /* 0x000fce0000000000 */
.L_x_2:
[----:B------:R-:W-:-:S13]  /*0760*/  ISETP.NE.AND P0, PT, R14, RZ, PT ;  /* 0x000000ff0e00720c */ /* 0x000fda0003f05270 */
[----:B------:R-:W-:Y:S05]  /*0770*/  @!P0 BRA `(.L_x_1) ;  /* 0x0000000000708947 */ /* 0x000fea0003800000 */
[----:B---34-:R-:W1:Y:S01]  /*0780*/  LDC.64 R2, c[0x0][0x390] ;  /* 0x0000e400ff027b82 */ /* 0x018e620000000a00 */
[----:B------:R-:W-:Y:S01]  /*0790*/  IADD3 R14, PT, PT, -R14, RZ, RZ ;  /* 0x000000ff0e0e7210 */ /* 0x000fe20007ffe1ff */
[----:B------:R-:W-:-:S06]  /*07a0*/  IMAD.IADD R17, R12, 0x1, R15 ;  /* 0x000000010c117824 */ /* 0x000fcc00078e020f */
[----:B------:R-:W3:Y:S02]  /*07b0*/  LDC.64 R4, c[0x0][0x380] ;  /* 0x0000e000ff047b82 */ /* 0x000ee40000000a00 */
.L_x_18:
[----:B0--3--:R-:W-:-:S06]  /*07c0*/  IMAD.WIDE R6, R17, 0x4, R4 ;  /* 0x0000000411067825 */ /* 0x009fcc00078e0204 */
[----:B------:R-:W3:Y:S01]  /*07d0*/  LDG.E R6, desc[UR4][R6.64] ;  /* 0x0000000406067981 */ /* 0x000ee2000c1e1900 */
[----:B------:R-:W-:Y:S01]  /*07e0*/  IADD3 R14, PT, PT, R14, 0x1, RZ ;  /* 0x000000010e0e7810 */ /* 0x000fe20007ffe0ff */
[----:B------:R-:W-:Y:S03]  /*07f0*/  BSSY.RECONVERGENT B1, `(.L_x_15) ;  /* 0x0000011000017945 */ /* 0x000fe60003800200 */
[----:B------:R-:W-:Y:S02]  /*0800*/  ISETP.NE.AND P0, PT, R14, RZ, PT ;  /* 0x000000ff0e00720c */ /* 0x000fe40003f05270 */
[----:B---3-5:R-:W-:-:S13]  /*0810*/  ISETP.GT.AND P1, PT, R6, R13, PT ;  /* 0x0000000d0600720c */ /* 0x028fda0003f24270 */
[----:B------:R-:W-:Y:S05]  /*0820*/  @P1 BRA `(.L_x_16) ;  /* 0x0000000000241947 */ /* 0x000fea0003800000 */
[----:B------:R-:W-:-:S13]  /*0830*/  ISETP.NE.AND P1, PT, R6, R13, PT ;  /* 0x0000000d0600720c */ /* 0x000fda0003f25270 */
[----:B------:R-:W-:Y:S05]  /*0840*/  @P1 BRA `(.L_x_17) ;  /* 0x00000000002c1947 */ /* 0x000fea0003800000 */
[----:B------:R-:W3:Y:S02]  /*0850*/  LDG.E R7, desc[UR4][R8.64] ;  /* 0x0000000408077981 */ /* 0x000ee4000c1e1900 */
[----:B---3--:R-:W-:Y:S01]  /*0860*/  IMAD.IADD R21, R12, 0x1, R7 ;  /* 0x000000010c157824 */ /* 0x008fe200078e0207 */
[----:B--2---:R-:W-:-:S03]  /*0870*/  IADD3 R19, PT, PT, R7, 0x1, RZ ;  /* 0x0000000107137810 */ /* 0x004fc60007ffe0ff */
[----:B-1----:R-:W-:Y:S02]  /*0880*/  IMAD.WIDE R6, R21, 0x4, R2 ;  /* 0x0000000415067825 */ /* 0x002fe400078e0202 */
[----:B------:R3:W-:Y:S04]  /*0890*/  STG.E desc[UR4][R8.64], R19 ;  /* 0x0000001308007986 */ /* 0x0007e8000c101904 */
[----:B------:R3:W-:Y:S01]  /*08a0*/  STG.E desc[UR4][R6.64], R15 ;  /* 0x0000000f06007986 */ /* 0x0007e2000c101904 */
[----:B------:R-:W-:Y:S05]  /*08b0*/  BRA `(.L_x_17) ;  /* 0x0000000000107947 */ /* 0x000fea0003800000 */
.L_x_16:
[----:B------:R-:W-:Y:S01]  /*08c0*/  IMAD.MOV.U32 R7, RZ, RZ, 0x1 ;  /* 0x00000001ff077424 */ /* 0x000fe200078e00ff */
[----:B------:R0:W-:Y:S01]  /*08d0*/  STG.E desc[UR4][R10.64], R15 ;  /* 0x0000000f0a007986 */ /* 0x0001e2000c101904 */
[----:B------:R-:W-:-:S03]  /*08e0*/  MOV R13, R6 ;  /* 0x00000006000d7202 */ /* 0x000fc60000000f00 */
[----:B------:R0:W-:Y:S04]  /*08f0*/  STG.E desc[UR4][R8.64], R7 ;  /* 0x0000000708007986 */ /* 0x0001e8000c101904 */
.L_x_17:
[----:B------:R-:W-:Y:S05]  /*0900*/  BSYNC.RECONVERGENT B1 ;  /* 0x0000000000017941 */ /* 0x000fea0003800200 */
.L_x_15:
[----:B0--3--:R-:W-:Y:S01]  /*0910*/  VIADD R15, R15, 0x1 ;  /* 0x000000010f0f7836 */ /* 0x009fe20000000000 */
[----:B------:R-:W-:Y:S01]  /*0920*/  IADD3 R17, PT, PT, R17, 0x1, RZ ;  /* 0x0000000111117810 */ /* 0x000fe20007ffe0ff */
[----:B------:R-:W-:Y:S06]  /*0930*/  @P0 BRA `(.L_x_18) ;  /* 0xfffffffc00a00947 */ /* 0x000fec000383ffff */
.L_x_1:
[----:B------:R-:W-:Y:S05]  /*0940*/  BSYNC.RECONVERGENT B0 ;  /* 0x0000000000007941 */ /* 0x000fea0003800200 */
.L_x_0:
[----:B------:R-:W0:Y:S02]  /*0950*/  LDCU UR6, c[0x0][0x3b4] ;  /* 0x00007680ff0677ac */ /* 0x000e240008000800 */
[----:B0-----:R-:W-:-:S05]  /*0960*/  IMAD.U32 R17, RZ, RZ, UR6 ;  /* 0x00000006ff117e24 */ /* 0x001fca000f8e00ff */
[----:B------:R-:W-:-:S13]  /*0970*/  ISETP.GE.AND P0, PT, R0, R17, PT ;  /* 0x000000110000720c */ /* 0x000fda0003f06270 */
[----:B------:R-:W-:Y:S05]  /*0980*/  @P0 EXIT ;  /* 0x000000000000094d */ /* 0x000fea0003800000 */
[----:B----4-:R-:W0:Y:S08]  /*0990*/  LDC R10, c[0x0][0x3b0] ;  /* 0x0000ec00ff0a7b82 */ /* 0x010e300000000800 */
[----:B-1-3--:R-:W1:Y:S08]  /*09a0*/  LDC.64 R2, c[0x0][0x388] ;  /* 0x0000e200ff027b82 */ /* 0x00ae700000000a00 */
[----:B------:R-:W3:Y:S08]  /*09b0*/  LDC.64 R6, c[0x0][0x3a0] ;  /* 0x0000e800ff067b82 */ /* 0x000ef00000000a00 */
[----:B--2---:R-:W2:Y:S01]  /*09c0*/  LDC.64 R8, c[0x0][0x3a8] ;  /* 0x0000ea00ff087b82 */ /* 0x004ea20000000a00 */
[----:B0-----:R-:W-:Y:S01]  /*09d0*/  ISETP.GE.AND P0, PT, R10, 0x2, PT ;  /* 0x000000020a00780c */ /* 0x001fe20003f06270 */
[----:B------:R-:W-:-:S02]  /*09e0*/  IMAD R14, R0, R17, RZ ;  /* 0x00000011000e7224 */ /* 0x000fc400078e02ff */
[----:B------:R-:W-:Y:S02]  /*09f0*/  HFMA2 R5, -RZ, RZ, 0, 5.9604644775390625e-08 ;  /* 0x00000001ff057431 */ /* 0x000fe400000001ff */
[----:B-1----:R-:W-:-:S05]  /*0a00*/  IMAD.WIDE.U32 R2, R0, 0x4, R2 ;  /* 0x0000000400027825 */ /* 0x002fca00078e0002 */
[----:B------:R0:W5:Y:S01]  /*0a10*/  LDG.E R15, desc[UR4][R2.64] ;  /* 0x00000004020f7981 */ /* 0x000162000c1e1900 */
[----:B---3--:R-:W-:-:S05]  /*0a20*/  IMAD.WIDE.U32 R6, R14, 0x4, R6 ;  /* 0x000000040e067825 */ /* 0x008fca00078e0006 */
[----:B------:R0:W-:Y:S01]  /*0a30*/  STG.E desc[UR4][R6.64], RZ ;  /* 0x000000ff06007986 */ /* 0x0001e2000c101904 */
[----:B--2---:R-:W-:-:S05]  /*0a40*/  IMAD.WIDE.U32 R8, R0, 0x4, R8 ;  /* 0x0000000400087825 */ /* 0x004fca00078e0008 */
[----:B------:R0:W-:Y:S01]  /*0a50*/  STG.E desc[UR4][R8.64], R5 ;  /* 0x0000000508007986 */ /* 0x0001e2000c101904 */
[----:B------:R-:W-:Y:S05]  /*0a60*/  @!P0 EXIT ;  /* 0x000000000000894d */ /* 0x000fea0003800000 */
[C---:B------:R-:W-:Y:S01]  /*0a70*/  VIADD R0, R10.reuse, 0xfffffffe ;  /* 0xfffffffe0a007836 */ /* 0x040fe20000000000 */
[----:B------:R-:W-:Y:S01]  /*0a80*/  IADD3 R10, PT, PT, R10, -0x1, RZ ;  /* 0xffffffff0a0a7810 */ /* 0x000fe20007ffe0ff */
[----:B------:R-:W-:-:S03]  /*0a90*/  IMAD.MOV.U32 R19, RZ, RZ, 0x1 ;  /* 0x00000001ff137424 */ /* 0x000fc600078e00ff */
[----:B------:R-:W-:Y:S02]  /*0aa0*/  ISETP.GE.U32.AND P0, PT, R0, 0x3, PT ;  /* 0x000000030000780c */ /* 0x000fe40003f06070 */
[----:B------:R-:W-:-:S11]  /*0ab0*/  LOP3.LUT R0, R10, 0x3, RZ, 0xc0, !PT ;  /* 0x000000030a007812 */ /* 0x000fd600078ec0ff */
[----:B------:R-:W-:Y:S05]  /*0ac0*/  @!P0 BRA `(.L_x_19) ;  /* 0x0000000400688947 */ /* 0x000fea0003800000 */
[----:B------:R-:W1:Y:S01]  /*0ad0*/  LDC R16, c[0x0][0x3b4] ;  /* 0x0000ed00ff107b82 */ /* 0x000e620000000800 */
[----:B------:R-:W-:Y:S01]  /*0ae0*/  LOP3.LUT R10, R10, 0xfffffffc, RZ, 0xc0, !PT ;  /* 0xfffffffc0a0a7812 */ /* 0x000fe200078ec0ff */
[----:B------:R-:W-:-:S04]  /*0af0*/  HFMA2 R19, -RZ, RZ, 0, 1.1920928955078125e-07 ;  /* 0x00000002ff137431 */ /* 0x000fc800000001ff */
[----:B------:R-:W-:Y:S02]  /*0b00*/  IMAD.MOV R18, RZ, RZ, -R10 ;  /* 0x000000ffff127224 */ /* 0x000fe400078e0a0a */
[----:B------:R-:W2:Y:S08]  /*0b10*/  LDC R17, c[0x0][0x3b4] ;  /* 0x0000ed00ff117b82 */ /* 0x000eb00000000800 */
[----:B0-----:R-:W0:Y:S02]  /*0b20*/  LDC.64 R4, c[0x0][0x3a0] ;  /* 0x0000e800ff047b82 */ /* 0x001e240000000a00 */
.L_x_31:
[----:B01-3-5:R-:W-:-:S05]  /*0b30*/  IMAD.WIDE R12, R16, 0x4, R2 ;  /* 0x00000004100c7825 */ /* 0x02bfca00078e0202 */
[----:B------:R-:W3:Y:S01]  /*0b40*/  LDG.E R20, desc[UR4][R12.64] ;  /* 0x000000040c147981 */ /* 0x000ee2000c1e1900 */
[----:B------:R-:W-:Y:S01]  /*0b50*/  IADD3 R23, PT, PT, R19, -0x1, RZ ;  /* 0xffffffff13177810 */ /* 0x000fe20007ffe0ff */
[----:B------:R-:W-:Y:S01]  /*0b60*/  BSSY.RECONVERGENT B0, `(.L_x_20) ;  /* 0x0000010000007945 */ /* 0x000fe20003800200 */
[----:B--2-4-:R-:W-:Y:S01]  /*0b70*/  IMAD.WIDE R10, R17, 0x4, R12 ;  /* 0x00000004110a7825 */ /* 0x014fe200078e020c */
[----:B---3--:R-:W-:-:S13]  /*0b80*/  ISETP.GT.AND P0, PT, R20, R15, PT ;  /* 0x0000000f1400720c */ /* 0x008fda0003f04270 */
[----:B------:R-:W-:Y:S01]  /*0b90*/  @P0 IMAD.MOV.U32 R21, RZ, RZ, 0x1 ;  /* 0x00000001ff150424 */ /* 0x000fe200078e00ff */
[----:B------:R1:W-:Y:S01]  /*0ba0*/  @P0 STG.E desc[UR4][R6.64], R23 ;  /* 0x0000001706000986 */ /* 0x0003e2000c101904 */
[----:B------:R-:W-:-:S03]  /*0bb0*/  @P0 MOV R15, R20 ;  /* 0x00000014000f0202 */ /* 0x000fc60000000f00 */
[----:B------:R1:W-:Y:S01]  /*0bc0*/  @P0 STG.E desc[UR4][R8.64], R21 ;  /* 0x0000001508000986 */ /* 0x0003e2000c101904 */
        /* <DEDUP_REMOVED lines=8> */
[----:B------:R2:W-:Y:S02]  /*0c50*/  STG.E desc[UR4][R12.64], R23 ;  /* 0x000000170c007986 */ /* 0x0005e4000c101904 */
.L_x_21:
[----:B------:R-:W-:Y:S05]  /*0c60*/  BSYNC.RECONVERGENT B0 ;  /* 0x0000000000007941 */ /* 0x000fea0003800200 */
.L_x_20:
[----:B--2---:R-:W2:Y:S01]  /*0c70*/  LDG.E R12, desc[UR4][R10.64] ;  /* 0x000000040a0c7981 */ /* 0x004ea2000c1e1900 */
[----:B------:R-:W-:Y:S01]  /*0c80*/  VIADD R18, R18, 0x4 ;  /* 0x0000000412127836 */ /* 0x000fe20000000000 */
[----:B------:R-:W-:Y:S01]  /*0c90*/  BSSY.RECONVERGENT B0, `(.L_x_22) ;  /* 0x0000012000007945 */ /* 0x000fe20003800200 */
[----:B-1----:R-:W-:-:S03]  /*0ca0*/  IADD3 R21, PT, PT, R19, 0x2, RZ ;  /* 0x0000000213157810 */ /* 0x002fc60007ffe0ff */
[----:B------:R-:W-:Y:S02]  /*0cb0*/  ISETP.NE.AND P0, PT, R18, RZ, PT ;  /* 0x000000ff1200720c */ /* 0x000fe40003f05270 */
[----:B--2---:R-:W-:-:S13]  /*0cc0*/  ISETP.GT.AND P1, PT, R12, R15, PT ;  /* 0x0000000f0c00720c */ /* 0x004fda0003f24270 */
[----:B------:R-:W-:Y:S05]  /*0cd0*/  @P1 BRA `(.L_x_23) ;  /* 0x0000000000241947 */ /* 0x000fea0003800000 */
[----:B------:R-:W-:-:S13]  /*0ce0*/  ISETP.NE.AND P1, PT, R12, R15, PT ;  /* 0x0000000f0c00720c */ /* 0x000fda0003f25270 */
[----:B------:R-:W-:Y:S05]  /*0cf0*/  @P1 BRA `(.L_x_24) ;  /* 0x00000000002c1947 */ /* 0x000fea0003800000 */
[----:B------:R-:W2:Y:S02]  /*0d00*/  LDG.E R13, desc[UR4][R8.64] ;  /* 0x00000004080d7981 */ /* 0x000ea4000c1e1900 */
[----:B--2---:R-:W-:Y:S01]  /*0d10*/  IMAD.IADD R25, R14, 0x1, R13 ;  /* 0x000000010e197824 */ /* 0x004fe200078e020d */
[----:B------:R-:W-:-:S03]  /*0d20*/  IADD3 R23, PT, PT, R13, 0x1, RZ ;  /* 0x000000010d177810 */ /* 0x000fc60007ffe0ff */
[----:B0-----:R-:W-:Y:S02]  /*0d30*/  IMAD.WIDE R12, R25, 0x4, R4 ;  /* 0x00000004190c7825 */ /* 0x001fe400078e0204 */
[----:B------:R1:W-:Y:S04]  /*0d40*/  STG.E desc[UR4][R8.64], R23 ;  /* 0x0000001708007986 */ /* 0x0003e8000c101904 */
[----:B------:R1:W-:Y:S01]  /*0d50*/  STG.E desc[UR4][R12.64], R19 ;  /* 0x000000130c007986 */ /* 0x0003e2000c101904 */
[----:B------:R-:W-:Y:S05]  /*0d60*/  BRA `(.L_x_24) ;  /* 0x0000000000107947 */ /* 0x000fea0003800000 */
.L_x_23:
[----:B------:R-:W-:Y:S01]  /*0d70*/  IMAD.MOV.U32 R13, RZ, RZ, 0x1 ;  /* 0x00000001ff0d7424 */ /* 0x000fe200078e00ff */
[----:B------:R2:W-:Y:S01]  /*0d80*/  STG.E desc[UR4][R6.64], R19 ;  /* 0x0000001306007986 */ /* 0x0005e2000c101904 */
[----:B------:R-:W-:-:S03]  /*0d90*/  MOV R15, R12 ;  /* 0x0000000c000f7202 */ /* 0x000fc60000000f00 */
[----:B------:R2:W-:Y:S04]  /*0da0*/  STG.E desc[UR4][R8.64], R13 ;  /* 0x0000000d08007986 */ /* 0x0005e8000c101904 */
.L_x_24:
[----:B------:R-:W-:Y:S05]  /*0db0*/  BSYNC.RECONVERGENT B0 ;  /* 0x0000000000007941 */ /* 0x000fea0003800200 */
.L_x_22:
[----:B------:R-:W-:-:S05]  /*0dc0*/  IMAD.WIDE R10, R17, 0x4, R10 ;  /* 0x00000004110a7825 */ /* 0x000fca00078e020a */
[----:B-1----:R-:W3:Y:S01]  /*0dd0*/  LDG.E R12, desc[UR4][R10.64] ;  /* 0x000000040a0c7981 */ /* 0x002ee2000c1e1900 */
[----:B------:R-:W-:Y:S01]  /*0de0*/  BSSY.RECONVERGENT B0, `(.L_x_25) ;  /* 0x0000011000007945 */ /* 0x000fe20003800200 */
[----:B------:R-:W-:Y:S01]  /*0df0*/  VIADD R25, R19, 0x1 ;  /* 0x0000000113197836 */ /* 0x000fe20000000000 */
[----:B---3--:R-:W-:-:S13]  /*0e00*/  ISETP.GT.AND P1, PT, R12, R15, PT ;  /* 0x0000000f0c00720c */ /* 0x008fda0003f24270 */
[----:B------:R-:W-:Y:S05]  /*0e10*/  @P1 BRA `(.L_x_26) ;  /* 0x0000000000241947 */ /* 0x000fea0003800000 */
[----:B------:R-:W-:-:S13]  /*0e20*/  ISETP.NE.AND P1, PT, R12, R15, PT ;  /* 0x0000000f0c00720c */ /* 0x000fda0003f25270 */
[----:B------:R-:W-:Y:S05]  /*0e30*/  @P1 BRA `(.L_x_27) ;  /* 0x00000000002c1947 */ /* 0x000fea0003800000 */
[----:B------:R-:W2:Y:S02]  /*0e40*/  LDG.E R23, desc[UR4][R8.64] ;  /* 0x0000000408177981 */ /* 0x000ea4000c1e1900 */
[----:B--2---:R-:W-:Y:S01]  /*0e50*/  IADD3 R13, PT, PT, R14, R23, RZ ;  /* 0x000000170e0d7210 */ /* 0x004fe20007ffe0ff */
[----:B------:R-:W-:-:S04]  /*0e60*/  VIADD R23, R23, 0x1 ;  /* 0x0000000117177836 */ /* 0x000fc80000000000 */
[----:B0-----:R-:W-:Y:S01]  /*0e70*/  IMAD.WIDE R12, R13, 0x4, R4 ;  /* 0x000000040d0c7825 */ /* 0x001fe200078e0204 */
[----:B------:R3:W-:Y:S04]  /*0e80*/  STG.E desc[UR4][R8.64], R23 ;  /* 0x0000001708007986 */ /* 0x0007e8000c101904 */
[----:B------:R3:W-:Y:S01]  /*0e90*/  STG.E desc[UR4][R12.64], R25 ;  /* 0x000000190c007986 */ /* 0x0007e2000c101904 */
[----:B------:R-:W-:Y:S05]  /*0ea0*/  BRA `(.L_x_27) ;  /* 0x0000000000107947 */ /* 0x000fea0003800000 */
.L_x_26:
[----:B--2---:R-:W-:Y:S01]  /*0eb0*/  HFMA2 R13, -RZ, RZ, 0, 5.9604644775390625e-08 ;  /* 0x00000001ff0d7431 */ /* 0x004fe200000001ff */
[----:B------:R1:W-:Y:S01]  /*0ec0*/  STG.E desc[UR4][R6.64], R25 ;  /* 0x0000001906007986 */ /* 0x0003e2000c101904 */
[----:B------:R-:W-:-:S03]  /*0ed0*/  IMAD.MOV.U32 R15, RZ, RZ, R12 ;  /* 0x000000ffff0f7224 */ /* 0x000fc600078e000c */
[----:B------:R1:W-:Y:S04]  /*0ee0*/  STG.E desc[UR4][R8.64], R13 ;  /* 0x0000000d08007986 */ /* 0x0003e8000c101904 */
.L_x_27:
[----:B------:R-:W-:Y:S05]  /*0ef0*/  BSYNC.RECONVERGENT B0 ;  /* 0x0000000000007941 */ /* 0x000fea0003800200 */
.L_x_25:
[----:B------:R-:W-:-:S06]  /*0f00*/  IMAD.WIDE R10, R17, 0x4, R10 ;  /* 0x00000004110a7825 */ /* 0x000fcc00078e020a */
[----:B------:R-:W4:Y:S01]  /*0f10*/  LDG.E R10, desc[UR4][R10.64] ;  /* 0x000000040a0a7981 */ /* 0x000f22000c1e1900 */
[----:B------:R-:W-:Y:S01]  /*0f20*/  BSSY.RECONVERGENT B0, `(.L_x_28) ;  /* 0x0000010000007945 */ /* 0x000fe20003800200 */
[----:B----4-:R-:W-:-:S13]  /*0f30*/  ISETP.GT.AND P1, PT, R10, R15, PT ;  /* 0x0000000f0a00720c */ /* 0x010fda0003f24270 */
[----:B------:R-:W-:Y:S05]  /*0f40*/  @P1 BRA `(.L_x_29) ;  /* 0x0000000000241947 */ /* 0x000fea0003800000 */
[----:B------:R-:W-:-:S13]  /*0f50*/  ISETP.NE.AND P1, PT, R10, R15, PT ;  /* 0x0000000f0a00720c */ /* 0x000fda0003f25270 */
[----:B------:R-:W-:Y:S05]  /*0f60*/  @P1 BRA `(.L_x_30) ;  /* 0x00000000002c1947 */ /* 0x000fea0003800000 */
[----:B-123--:R-:W2:Y:S02]  /*0f70*/  LDG.E R13, desc[UR4][R8.64] ;  /* 0x00000004080d7981 */ /* 0x00eea4000c1e1900 */
[----:B--2---:R-:W-:Y:S01]  /*0f80*/  IADD3 R11, PT, PT, R14, R13, RZ ;  /* 0x0000000d0e0b7210 */ /* 0x004fe20007ffe0ff */
[----:B------:R-:W-:-:S04]  /*0f90*/  VIADD R13, R13, 0x1 ;  /* 0x000000010d0d7836 */ /* 0x000fc80000000000 */
[----:B0-----:R-:W-:Y:S01]  /*0fa0*/  IMAD.WIDE R10, R11, 0x4, R4 ;  /* 0x000000040b0a7825 */ /* 0x001fe200078e0204 */
[----:B------:R0:W-:Y:S04]  /*0fb0*/  STG.E desc[UR4][R8.64], R13 ;  /* 0x0000000d08007986 */ /* 0x0001e8000c101904 */
[----:B------:R0:W-:Y:S01]  /*0fc0*/  STG.E desc[UR4][R10.64], R21 ;  /* 0x000000150a007986 */ /* 0x0001e2000c101904 */
[----:B------:R-:W-:Y:S05]  /*0fd0*/  BRA `(.L_x_30) ;  /* 0x0000000000107947 */ /* 0x000fea0003800000 */
.L_x_29:
[----:B------:R-:W-:Y:S01]  /*0fe0*/  MOV R11, 0x1 ;  /* 0x00000001000b7802 */ /* 0x000fe20000000f00 */
[----:B------:R4:W-:Y:S01]  /*0ff0*/  STG.E desc[UR4][R6.64], R21 ;  /* 0x0000001506007986 */ /* 0x0009e2000c101904 */
[----:B------:R-:W-:-:S03]  /*1000*/  IMAD.MOV.U32 R15, RZ, RZ, R10 ;  /* 0x000000ffff0f7224 */ /* 0x000fc600078e000a */
[----:B------:R4:W-:Y:S04]  /*1010*/  STG.E desc[UR4][R8.64], R11 ;  /* 0x0000000b08007986 */ /* 0x0009e8000c101904 */
.L_x_30:
[----:B------:R-:W-:Y:S05]  /*1020*/  BSYNC.RECONVERGENT B0 ;  /* 0x0000000000007941 */ /* 0x000fea0003800200 */
.L_x_28:
[----:B--2---:R-:W-:Y:S01]  /*1030*/  IADD3 R19, PT, PT, R19, 0x4, RZ ;  /* 0x0000000413137810 */ /* 0x004fe20007ffe0ff */
[----:B------:R-:W-:Y:S01]  /*1040*/  IMAD R16, R17, 0x4, R16 ;  /* 0x0000000411107824 */ /* 0x000fe200078e0210 */
[----:B------:R-:W-:Y:S06]  /*1050*/  @P0 BRA `(.L_x_31) ;  /* 0xfffffff800b40947 */ /* 0x000fec000383ffff */
[----:B------:R-:W-:-:S07]  /*1060*/  IADD3 R19, PT, PT, R19, -0x1, RZ ;  /* 0xffffffff13137810 */ /* 0x000fce0007ffe0ff */
.L_x_19:
[----:B------:R-:W-:-:S13]  /*1070*/  ISETP.NE.AND P0, PT, R0, RZ, PT ;  /* 0x000000ff0000720c */ /* 0x000fda0003f05270 */
[----:B------:R-:W-:Y:S05]  /*1080*/  @!P0 EXIT ;  /* 0x000000000000894d */ /* 0x000fea0003800000 */
[----:B---3--:R-:W2:Y:S01]  /*1090*/  LDC R12, c[0x0][0x3b4] ;  /* 0x0000ed00ff0c7b82 */ /* 0x008ea20000000800 */
[----:B------:R-:W-:Y:S02]  /*10a0*/  IMAD R17, R19, R17, RZ ;  /* 0x0000001113117224 */ /* 0x000fe400078e02ff */
[----:B------:R-:W-:-:S05]  /*10b0*/  IMAD.MOV R0, RZ, RZ, -R0 ;  /* 0x000000ffff007224 */ /* 0x000fca00078e0a00 */
[----:B0-----:R-:W0:Y:S02]  /*10c0*/  LDC.64 R4, c[0x0][0x3a0] ;  /* 0x0000e800ff047b82 */ /* 0x001e240000000a00 */
.L_x_35:
[----:B----4-:R-:W-:-:S06]  /*10d0*/  IMAD.WIDE R10, R17, 0x4, R2 ;  /* 0x00000004110a7825 */ /* 0x010fcc00078e0202 */
        /* <DEDUP_REMOVED lines=10> */
[----:B-1----:R-:W-:-:S03]  /*1180*/  IADD3 R13, PT, PT, R11, 0x1, RZ ;  /* 0x000000010b0d7810 */ /* 0x002fc60007ffe0ff */
[----:B0-----:R-:W-:Y:S02]  /*1190*/  IMAD.WIDE R10, R21, 0x4, R4 ;  /* 0x00000004150a7825 */ /* 0x001fe400078e0204 */
[----:B------:R4:W-:Y:S04]  /*11a0*/  STG.E desc[UR4][R8.64], R13 ;  /* 0x0000000d08007986 */ /* 0x0009e8000c101904 */
[----:B------:R4:W-:Y:S01]  /*11b0*/  STG.E desc[UR4][R10.64], R19 ;  /* 0x000000130a007986 */ /* 0x0009e2000c101904 */
[----:B------:R-:W-:Y:S05]  /*11c0*/  BRA `(.L_x_34) ;  /* 0x0000000000107947 */ /* 0x000fea0003800000 */
.L_x_33:
[----:B------:R-:W-:Y:S01]  /*11d0*/  IMAD.MOV.U32 R11, RZ, RZ, 0x1 ;  /* 0x00000001ff0b7424 */ /* 0x000fe200078e00ff */
[----:B------:R3:W-:Y:S01]  /*11e0*/  STG.E desc[UR4][R6.64], R19 ;  /* 0x0000001306007986 */ /* 0x0007e2000c101904 */
[----:B------:R-:W-:-:S03]  /*11f0*/  MOV R15, R10 ;  /* 0x0000000a000f7202 */ /* 0x000fc60000000f00 */
[----:B------:R3:W-:Y:S04]  /*1200*/  STG.E desc[UR4][R8.64], R11 ;  /* 0x0000000b08007986 */ /* 0x0007e8000c101904 */
.L_x_34:
[----:B------:R-:W-:Y:S05]  /*1210*/  BSYNC.RECONVERGENT B0 ;  /* 0x0000000000007941 */ /* 0x000fea0003800200 */
.L_x_32:
[----:B---34-:R-:W-:Y:S01]  /*1220*/  VIADD R19, R19, 0x1 ;  /* 0x0000000113137836 */ /* 0x018fe20000000000 */
[----:B--2---:R-:W-:Y:S01]  /*1230*/  IADD3 R17, PT, PT, R17, R12, RZ ;  /* 0x0000000c11117210 */ /* 0x004fe20007ffe0ff */
[----:B------:R-:W-:Y:S06]  /*1240*/  @P0 BRA `(.L_x_35) ;  /* 0xfffffffc00a00947 */ /* 0x000fec000383ffff */
[----:B------:R-:W-:Y:S05]  /*1250*/  EXIT ;  /* 0x000000000000794d */ /* 0x000fea0003800000 */
.L_x_36:
[----:B------:R-:W-:-:S00]  /*1260*/  BRA `(.L_x_36) ;  /* 0xfffffffc00fc7947 */ /* 0x000fc0000383ffff */
[----:B------:R-:W-:-:S00]  /*1270*/  NOP ;  /* 0x0000000000007918 */ /* 0x000fc00000000000 */
        /* <DEDUP_REMOVED lines=8> */
.L_x_37:


//--------------------- .nv.shared.reserved.0     --------------------------
	.section	.nv.shared.reserved.0,"aw",@nobits
	.weak		__nv_reservedSMEM_offset_0_alias
	.size		__nv_reservedSMEM_offset_0_alias, 0, 64
	.other		__nv_reservedSMEM_offset_0_alias,@"STO_CUDA_RESERVED_SHARED STV_DEFAULT"
__nv_reservedSMEM_offset_0_alias:
	.zero		0
	.zero		64


//--------------------- .nv.constant0._Z16find_max_indicesPKiS0_PiS1_S1_S1_ii --------------------------
	.section	.nv.constant0._Z16find_max_indicesPKiS0_PiS1_S1_S1_ii,"a",@progbits
	.sectionflags	@""
	.align	4
.nv.constant0._Z16find_max_indicesPKiS0_PiS1_S1_S1_ii:
	.zero		952


//--------------------- SYMBOLS --------------------------

	.type		.nv.reservedSmem.offset0,@object
	.size		.nv.reservedSmem.offset0,0x4
